//
// Generated by NVIDIA NVVM Compiler
//
// Compiler Build ID: CL-36424714
// Cuda compilation tools, release 13.0, V13.0.88
// Based on NVVM 20.0.0
//

.version 9.0
.target sm_100
.address_size 64

	// .globl	_Z10add_kernelPiS_S_

.visible .entry _Z10add_kernelPiS_S_(
	.param .u64 .ptr .align 1 _Z10add_kernelPiS_S__param_0,
	.param .u64 .ptr .align 1 _Z10add_kernelPiS_S__param_1,
	.param .u64 .ptr .align 1 _Z10add_kernelPiS_S__param_2
)
{
	.reg .b32 	%r<4>;
	.reg .b64 	%rd<7>;

	ld.param.u64 	%rd1, [_Z10add_kernelPiS_S__param_0];
	ld.param.u64 	%rd2, [_Z10add_kernelPiS_S__param_1];
	ld.param.u64 	%rd3, [_Z10add_kernelPiS_S__param_2];
	cvta.to.global.u64 	%rd4, %rd3;
	cvta.to.global.u64 	%rd5, %rd2;
	cvta.to.global.u64 	%rd6, %rd1;
	ld.global.u32 	%r1, [%rd6];
	ld.global.u32 	%r2, [%rd5];
	add.s32 	%r3, %r2, %r1;
	st.global.u32 	[%rd4], %r3;
	ret;

}


// ===== COMPILED SASS (sm_100) =====

	.target	sm_100

	.elftype	@"ET_EXEC"


//--------------------- .note.nv.tkinfo           --------------------------
	.section	.note.nv.tkinfo,"",@"SHT_NOTE"
	.sectionflags	@"SHF_NOTE_NV_TKINFO"
	.tkinfo
        /*0018*/ 	.word	0x00000002
        /*0030*/ 	.string	""
        /*0030*/ 	.string	"ptxas"
        /*0030*/ 	.string	"Cuda compilation tools, release 13.0, V13.0.88"
        /*0030*/ 	.string	"Build cuda_13.0.r13.0/compiler.36424714_0"
        /*0030*/ 	.string	"-arch sm_100 -m 64 "



//--------------------- .note.nv.cuinfo           --------------------------
	.section	.note.nv.cuinfo,"",@"SHT_NOTE"
	.sectionflags	@"SHF_NOTE_NV_CUINFO"
        /*0018*/ 	.short	0x0002
        /*001a*/ 	.short	0x0064
        /*001c*/ 	.short	0x0082
	.zero		2


//--------------------- .nv.info                  --------------------------
	.section	.nv.info,"",@"SHT_CUDA_INFO"
	.align	4


	//----- nvinfo : EIATTR_REGCOUNT
	.align		4
        /*0000*/ 	.byte	0x04, 0x2f
        /*0002*/ 	.short	(.L_1 - .L_0)
	.align		4
.L_0:
        /*0004*/ 	.word	index@(_Z10add_kernelPiS_S_)
        /*0008*/ 	.word	0x0000000c


	//----- nvinfo : EIATTR_FRAME_SIZE
	.align		4
.L_1:
        /*000c*/ 	.byte	0x04, 0x11
        /*000e*/ 	.short	(.L_3 - .L_2)
	.align		4
.L_2:
        /*0010*/ 	.word	index@(_Z10add_kernelPiS_S_)
        /*0014*/ 	.word	0x00000000


	//----- nvinfo : EIATTR_MIN_STACK_SIZE
	.align		4
.L_3:
        /*0018*/ 	.byte	0x04, 0x12
        /*001a*/ 	.short	(.L_5 - .L_4)
	.align		4
.L_4:
        /*001c*/ 	.word	index@(_Z10add_kernelPiS_S_)
        /*0020*/ 	.word	0x00000000
.L_5:


//--------------------- .nv.compat                --------------------------
	.section	.nv.compat,"",@"SHT_CUDA_COMPAT_INFO"
	.align	4
        /*0000*/ 	.byte	0x02, 0x09, 0x00, 0x00, 0x02, 0x02, 0x01, 0x00, 0x02, 0x05, 0x05, 0x00, 0x03, 0x07, 0x01, 0x01
        /*0010*/ 	.byte	0x02, 0x03, 0x00, 0x00, 0x02, 0x06, 0x01, 0x00, 0x04, 0x0b, 0x08, 0x00, 0x09, 0x00, 0x00, 0x00
        /*0020*/ 	.byte	0x00, 0x00, 0x00, 0x00


//--------------------- .nv.info._Z10add_kernelPiS_S_ --------------------------
	.section	.nv.info._Z10add_kernelPiS_S_,"",@"SHT_CUDA_INFO"
	.sectionflags	@""
	.align	4


	//----- nvinfo : EIATTR_CUDA_API_VERSION
	.align		4
        /*0000*/ 	.byte	0x04, 0x37
        /*0002*/ 	.short	(.L_7 - .L_6)
.L_6:
        /*0004*/ 	.word	0x00000082


	//----- nvinfo : EIATTR_KPARAM_INFO
	.align		4
.L_7:
        /*0008*/ 	.byte	0x04, 0x17
        /*000a*/ 	.short	(.L_9 - .L_8)
.L_8:
        /*000c*/ 	.word	0x00000000
        /*0010*/ 	.short	0x0002
        /*0012*/ 	.short	0x0010
        /*0014*/ 	.byte	0x00, 0xf5, 0x21, 0x00


	//----- nvinfo : EIATTR_KPARAM_INFO
	.align		4
.L_9:
        /*0018*/ 	.byte	0x04, 0x17
        /*001a*/ 	.short	(.L_11 - .L_10)
.L_10:
        /*001c*/ 	.word	0x00000000
        /*0020*/ 	.short	0x0001
        /*0022*/ 	.short	0x0008
        /*0024*/ 	.byte	0x00, 0xf5, 0x21, 0x00


	//----- nvinfo : EIATTR_KPARAM_INFO
	.align		4
.L_11:
        /*0028*/ 	.byte	0x04, 0x17
        /*002a*/ 	.short	(.L_13 - .L_12)
.L_12:
        /*002c*/ 	.word	0x00000000
        /*0030*/ 	.short	0x0000
        /*0032*/ 	.short	0x0000
        /*0034*/ 	.byte	0x00, 0xf5, 0x21, 0x00


	//----- nvinfo : EIATTR_SPARSE_MMA_MASK
	.align		4
.L_13:
        /*0038*/ 	.byte	0x03, 0x50
        /*003a*/ 	.short	0x0000


	//----- nvinfo : EIATTR_MAXREG_COUNT
	.align		4
        /*003c*/ 	.byte	0x03, 0x1b
        /*003e*/ 	.short	0x00ff


	//----- nvinfo : EIATTR_MERCURY_ISA_VERSION
	.align		4
        /*0040*/ 	.byte	0x03, 0x5f
        /*0042*/ 	.short	0x0101


	//----- nvinfo : EIATTR_VRC_CTA_INIT_COUNT
	.align		4
        /*0044*/ 	.byte	0x02, 0x4a
	.zero		1
	.zero		1


	//----- nvinfo : EIATTR_EXIT_INSTR_OFFSETS
	.align		4
        /*0048*/ 	.byte	0x04, 0x1c
        /*004a*/ 	.short	(.L_15 - .L_14)


	//   ....[0]....
.L_14:
        /*004c*/ 	.word	0x00000090


	//----- nvinfo : EIATTR_CBANK_PARAM_SIZE
	.align		4
.L_15:
        /*0050*/ 	.byte	0x03, 0x19
        /*0052*/ 	.short	0x0018


	//----- nvinfo : EIATTR_PARAM_CBANK
	.align		4
        /*0054*/ 	.byte	0x04, 0x0a
        /*0056*/ 	.short	(.L_17 - .L_16)
	.align		4
.L_16:
        /*0058*/ 	.word	index@(.nv.constant0._Z10add_kernelPiS_S_)
        /*005c*/ 	.short	0x0380
        /*005e*/ 	.short	0x0018


	//----- nvinfo : EIATTR_SW_WAR
	.align		4
.L_17:
        /*0060*/ 	.byte	0x04, 0x36
        /*0062*/ 	.short	(.L_19 - .L_18)
.L_18:
        /*0064*/ 	.word	0x00000008
.L_19:


//--------------------- .nv.callgraph             --------------------------
	.section	.nv.callgraph,"",@"SHT_CUDA_CALLGRAPH"
	.align	4
	.sectionentsize	8
	.align		4
        /*0000*/ 	.word	0x00000000
	.align		4
        /*0004*/ 	.word	0xffffffff
	.align		4
        /*0008*/ 	.word	0x00000000
	.align		4
        /*000c*/ 	.word	0xfffffffe
	.align		4
        /*0010*/ 	.word	0x00000000
	.align		4
        /*0014*/ 	.word	0xfffffffd
	.align		4
        /*0018*/ 	.word	0x00000000
	.align		4
        /*001c*/ 	.word	0xfffffffc


//--------------------- .text._Z10add_kernelPiS_S_ --------------------------
	.section	.text._Z10add_kernelPiS_S_,"ax",@progbits
	.align	128
        .global         _Z10add_kernelPiS_S_
        .type           _Z10add_kernelPiS_S_,@function
        .size           _Z10add_kernelPiS_S_,(.L_x_1 - _Z10add_kernelPiS_S_)
        .other          _Z10add_kernelPiS_S_,@"STO_CUDA_ENTRY STV_DEFAULT"
_Z10add_kernelPiS_S_:
.text._Z10add_kernelPiS_S_:
[----:B------:R-:W-:Y:S08]  /*0000*/  LDC R1, c[0x0][0x37c] ;  /* 0x0000df00ff017b82 */ /* 0x000ff00000000800 */
[----:B------:R-:W0:Y:S01]  /*0010*/  LDC.64 R2, c[0x0][0x380] ;  /* 0x0000e000ff027b82 */ /* 0x000e220000000a00 */
[----:B------:R-:W0:Y:S07]  /*0020*/  LDCU.64 UR4, c[0x0][0x358] ;  /* 0x00006b00ff0477ac */ /* 0x000e2e0008000a00 */
[----:B------:R-:W1:Y:S01]  /*0030*/  LDC.64 R4, c[0x0][0x388] ;  /* 0x0000e200ff047b82 */ /* 0x000e620000000a00 */
[----:B0-----:R-:W2:Y:S04]  /*0040*/  LDG.E R2, desc[UR4][R2.64] ;  /* 0x0000000402027981 */ /* 0x001ea8000c1e1900 */
[----:B-1----:R-:W2:Y:S03]  /*0050*/  LDG.E R5, desc[UR4][R4.64] ;  /* 0x0000000404057981 */ /* 0x002ea6000c1e1900 */
[----:B------:R-:W0:Y:S01]  /*0060*/  LDC.64 R6, c[0x0][0x390] ;  /* 0x0000e400ff067b82 */ /* 0x000e220000000a00 */
[----:B--2---:R-:W-:-:S05]  /*0070*/  IADD3 R9, PT, PT, R2, R5, RZ ;  /* 0x0000000502097210 */ /* 0x004fca0007ffe0ff */
[----:B0-----:R-:W-:Y:S01]  /*0080*/  STG.E desc[UR4][R6.64], R9 ;  /* 0x0000000906007986 */ /* 0x001fe2000c101904 */
[----:B------:R-:W-:Y:S05]  /*0090*/  EXIT ;  /* 0x000000000000794d */ /* 0x000fea0003800000 */
.L_x_0:
[----:B------:R-:W-:-:S00]  /*00a0*/  BRA `(.L_x_0) ;  /* 0xfffffffc00fc7947 */ /* 0x000fc0000383ffff */
[----:B------:R-:W-:-:S00]  /*00b0*/  NOP ;  /* 0x0000000000007918 */ /* 0x000fc00000000000 */
        /* <DEDUP_REMOVED lines=12> */
.L_x_1:


//--------------------- .nv.shared.reserved.0     --------------------------
	.section	.nv.shared.reserved.0,"aw",@nobits
	.weak		__nv_reservedSMEM_offset_0_alias
	.size		__nv_reservedSMEM_offset_0_alias, 0, 64
	.other		__nv_reservedSMEM_offset_0_alias,@"STO_CUDA_RESERVED_SHARED STV_DEFAULT"
__nv_reservedSMEM_offset_0_alias:
	.zero		0
	.zero		64


//--------------------- .nv.constant0._Z10add_kernelPiS_S_ --------------------------
	.section	.nv.constant0._Z10add_kernelPiS_S_,"a",@progbits
	.sectionflags	@""
	.align	4
.nv.constant0._Z10add_kernelPiS_S_:
	.zero		920


//--------------------- SYMBOLS --------------------------

	.type		.nv.reservedSmem.offset0,@object
	.size		.nv.reservedSmem.offset0,0x4
